//
// Generated by NVIDIA NVVM Compiler
//
// Compiler Build ID: CL-36424714
// Cuda compilation tools, release 13.0, V13.0.88
// Based on NVVM 20.0.0
//

.version 9.0
.target sm_100
.address_size 64

	// .globl	_Z15matrix_multiplyPfS_PiS0_S_S0_

.visible .entry _Z15matrix_multiplyPfS_PiS0_S_S0_(
	.param .u64 .ptr .align 1 _Z15matrix_multiplyPfS_PiS0_S_S0__param_0,
	.param .u64 .ptr .align 1 _Z15matrix_multiplyPfS_PiS0_S_S0__param_1,
	.param .u64 .ptr .align 1 _Z15matrix_multiplyPfS_PiS0_S_S0__param_2,
	.param .u64 .ptr .align 1 _Z15matrix_multiplyPfS_PiS0_S_S0__param_3,
	.param .u64 .ptr .align 1 _Z15matrix_multiplyPfS_PiS0_S_S0__param_4,
	.param .u64 .ptr .align 1 _Z15matrix_multiplyPfS_PiS0_S_S0__param_5
)
{
	.reg .pred 	%p<7>;
	.reg .b32 	%r<50>;
	.reg .b32 	%f<7>;
	.reg .b64 	%rd<17>;

	ld.param.u64 	%rd6, [_Z15matrix_multiplyPfS_PiS0_S_S0__param_0];
	ld.param.u64 	%rd7, [_Z15matrix_multiplyPfS_PiS0_S_S0__param_1];
	ld.param.u64 	%rd10, [_Z15matrix_multiplyPfS_PiS0_S_S0__param_2];
	ld.param.u64 	%rd8, [_Z15matrix_multiplyPfS_PiS0_S_S0__param_3];
	ld.param.u64 	%rd9, [_Z15matrix_multiplyPfS_PiS0_S_S0__param_4];
	cvta.to.global.u64 	%rd1, %rd10;
	mov.u32 	%r27, %ctaid.x;
	mov.u32 	%r1, %ntid.x;
	mov.u32 	%r28, %tid.x;
	mad.lo.s32 	%r39, %r27, %r1, %r28;
	ld.global.u32 	%r47, [%rd1];
	setp.ge.s32 	%p1, %r39, %r47;
	@%p1 bra 	$L__BB0_11;
	cvta.to.global.u64 	%rd2, %rd8;
	ld.global.u32 	%r45, [%rd2+4];
	mov.u32 	%r29, %nctaid.x;
	mul.lo.s32 	%r5, %r1, %r29;
	cvta.to.global.u64 	%rd3, %rd6;
	cvta.to.global.u64 	%rd4, %rd7;
	cvta.to.global.u64 	%rd5, %rd9;
$L__BB0_2:
	setp.lt.s32 	%p2, %r45, 1;
	@%p2 bra 	$L__BB0_10;
	ld.global.u32 	%r46, [%rd1+4];
	mov.b32 	%r42, 0;
$L__BB0_4:
	setp.lt.s32 	%p3, %r46, 1;
	@%p3 bra 	$L__BB0_8;
	mov.b32 	%r44, 0;
	mov.f32 	%f6, 0f00000000;
$L__BB0_6:
	mad.lo.s32 	%r32, %r46, %r39, %r44;
	mul.wide.s32 	%rd11, %r32, 4;
	add.s64 	%rd12, %rd3, %rd11;
	ld.global.f32 	%f4, [%rd12];
	ld.global.u32 	%r33, [%rd2+4];
	mad.lo.s32 	%r34, %r33, %r44, %r42;
	mul.wide.s32 	%rd13, %r34, 4;
	add.s64 	%rd14, %rd4, %rd13;
	ld.global.f32 	%f5, [%rd14];
	fma.rn.f32 	%f6, %f4, %f5, %f6;
	mad.lo.s32 	%r35, %r33, %r39, %r42;
	mul.wide.s32 	%rd15, %r35, 4;
	add.s64 	%rd16, %rd5, %rd15;
	st.global.f32 	[%rd16], %f6;
	add.s32 	%r44, %r44, 1;
	ld.global.u32 	%r46, [%rd1+4];
	setp.lt.s32 	%p4, %r44, %r46;
	@%p4 bra 	$L__BB0_6;
	ld.global.u32 	%r45, [%rd2+4];
$L__BB0_8:
	add.s32 	%r42, %r42, 1;
	setp.lt.s32 	%p5, %r42, %r45;
	@%p5 bra 	$L__BB0_4;
	ld.global.u32 	%r47, [%rd1];
$L__BB0_10:
	add.s32 	%r39, %r39, %r5;
	setp.lt.s32 	%p6, %r39, %r47;
	@%p6 bra 	$L__BB0_2;
$L__BB0_11:
	ret;

}


// ===== COMPILED SASS (sm_100) =====

	.target	sm_100

	.elftype	@"ET_EXEC"


//--------------------- .note.nv.tkinfo           --------------------------
	.section	.note.nv.tkinfo,"",@"SHT_NOTE"
	.sectionflags	@"SHF_NOTE_NV_TKINFO"
	.tkinfo
        /*0018*/ 	.word	0x00000002
        /*0030*/ 	.string	""
        /*0030*/ 	.string	"ptxas"
        /*0030*/ 	.string	"Cuda compilation tools, release 13.0, V13.0.88"
        /*0030*/ 	.string	"Build cuda_13.0.r13.0/compiler.36424714_0"
        /*0030*/ 	.string	"-arch sm_100 -m 64 "



//--------------------- .note.nv.cuinfo           --------------------------
	.section	.note.nv.cuinfo,"",@"SHT_NOTE"
	.sectionflags	@"SHF_NOTE_NV_CUINFO"
        /*0018*/ 	.short	0x0002
        /*001a*/ 	.short	0x0064
        /*001c*/ 	.short	0x0082
	.zero		2


//--------------------- .nv.info                  --------------------------
	.section	.nv.info,"",@"SHT_CUDA_INFO"
	.align	4


	//----- nvinfo : EIATTR_REGCOUNT
	.align		4
        /*0000*/ 	.byte	0x04, 0x2f
        /*0002*/ 	.short	(.L_1 - .L_0)
	.align		4
.L_0:
        /*0004*/ 	.word	index@(_Z15matrix_multiplyPfS_PiS0_S_S0_)
        /*0008*/ 	.word	0x0000001c


	//----- nvinfo : EIATTR_FRAME_SIZE
	.align		4
.L_1:
        /*000c*/ 	.byte	0x04, 0x11
        /*000e*/ 	.short	(.L_3 - .L_2)
	.align		4
.L_2:
        /*0010*/ 	.word	index@(_Z15matrix_multiplyPfS_PiS0_S_S0_)
        /*0014*/ 	.word	0x00000000


	//----- nvinfo : EIATTR_MIN_STACK_SIZE
	.align		4
.L_3:
        /*0018*/ 	.byte	0x04, 0x12
        /*001a*/ 	.short	(.L_5 - .L_4)
	.align		4
.L_4:
        /*001c*/ 	.word	index@(_Z15matrix_multiplyPfS_PiS0_S_S0_)
        /*0020*/ 	.word	0x00000000
.L_5:


//--------------------- .nv.compat                --------------------------
	.section	.nv.compat,"",@"SHT_CUDA_COMPAT_INFO"
	.align	4
        /*0000*/ 	.byte	0x02, 0x09, 0x00, 0x00, 0x02, 0x02, 0x01, 0x00, 0x02, 0x05, 0x05, 0x00, 0x03, 0x07, 0x01, 0x01
        /*0010*/ 	.byte	0x02, 0x03, 0x00, 0x00, 0x02, 0x06, 0x01, 0x00, 0x04, 0x0b, 0x08, 0x00, 0x09, 0x00, 0x00, 0x00
        /*0020*/ 	.byte	0x00, 0x00, 0x00, 0x00


//--------------------- .nv.info._Z15matrix_multiplyPfS_PiS0_S_S0_ --------------------------
	.section	.nv.info._Z15matrix_multiplyPfS_PiS0_S_S0_,"",@"SHT_CUDA_INFO"
	.sectionflags	@""
	.align	4


	//----- nvinfo : EIATTR_CUDA_API_VERSION
	.align		4
        /*0000*/ 	.byte	0x04, 0x37
        /*0002*/ 	.short	(.L_7 - .L_6)
.L_6:
        /*0004*/ 	.word	0x00000082


	//----- nvinfo : EIATTR_KPARAM_INFO
	.align		4
.L_7:
        /*0008*/ 	.byte	0x04, 0x17
        /*000a*/ 	.short	(.L_9 - .L_8)
.L_8:
        /*000c*/ 	.word	0x00000000
        /*0010*/ 	.short	0x0005
        /*0012*/ 	.short	0x0028
        /*0014*/ 	.byte	0x00, 0xf5, 0x21, 0x00


	//----- nvinfo : EIATTR_KPARAM_INFO
	.align		4
.L_9:
        /*0018*/ 	.byte	0x04, 0x17
        /*001a*/ 	.short	(.L_11 - .L_10)
.L_10:
        /*001c*/ 	.word	0x00000000
        /*0020*/ 	.short	0x0004
        /*0022*/ 	.short	0x0020
        /*0024*/ 	.byte	0x00, 0xf5, 0x21, 0x00


	//----- nvinfo : EIATTR_KPARAM_INFO
	.align		4
.L_11:
        /*0028*/ 	.byte	0x04, 0x17
        /*002a*/ 	.short	(.L_13 - .L_12)
.L_12:
        /*002c*/ 	.word	0x00000000
        /*0030*/ 	.short	0x0003
        /*0032*/ 	.short	0x0018
        /*0034*/ 	.byte	0x00, 0xf5, 0x21, 0x00


	//----- nvinfo : EIATTR_KPARAM_INFO
	.align		4
.L_13:
        /*0038*/ 	.byte	0x04, 0x17
        /*003a*/ 	.short	(.L_15 - .L_14)
.L_14:
        /*003c*/ 	.word	0x00000000
        /*0040*/ 	.short	0x0002
        /*0042*/ 	.short	0x0010
        /*0044*/ 	.byte	0x00, 0xf5, 0x21, 0x00


	//----- nvinfo : EIATTR_KPARAM_INFO
	.align		4
.L_15:
        /*0048*/ 	.byte	0x04, 0x17
        /*004a*/ 	.short	(.L_17 - .L_16)
.L_16:
        /*004c*/ 	.word	0x00000000
        /*0050*/ 	.short	0x0001
        /*0052*/ 	.short	0x0008
        /*0054*/ 	.byte	0x00, 0xf5, 0x21, 0x00


	//----- nvinfo : EIATTR_KPARAM_INFO
	.align		4
.L_17:
        /*0058*/ 	.byte	0x04, 0x17
        /*005a*/ 	.short	(.L_19 - .L_18)
.L_18:
        /*005c*/ 	.word	0x00000000
        /*0060*/ 	.short	0x0000
        /*0062*/ 	.short	0x0000
        /*0064*/ 	.byte	0x00, 0xf5, 0x21, 0x00


	//----- nvinfo : EIATTR_SPARSE_MMA_MASK
	.align		4
.L_19:
        /*0068*/ 	.byte	0x03, 0x50
        /*006a*/ 	.short	0x0000


	//----- nvinfo : EIATTR_MAXREG_COUNT
	.align		4
        /*006c*/ 	.byte	0x03, 0x1b
        /*006e*/ 	.short	0x00ff


	//----- nvinfo : EIATTR_MERCURY_ISA_VERSION
	.align		4
        /*0070*/ 	.byte	0x03, 0x5f
        /*0072*/ 	.short	0x0101


	//----- nvinfo : EIATTR_VRC_CTA_INIT_COUNT
	.align		4
        /*0074*/ 	.byte	0x02, 0x4a
	.zero		1
	.zero		1


	//----- nvinfo : EIATTR_EXIT_INSTR_OFFSETS
	.align		4
        /*0078*/ 	.byte	0x04, 0x1c
        /*007a*/ 	.short	(.L_21 - .L_20)


	//   ....[0]....
.L_20:
        /*007c*/ 	.word	0x00000090


	//   ....[1]....
        /*0080*/ 	.word	0x000003a0


	//----- nvinfo : EIATTR_CRS_STACK_SIZE
	.align		4
.L_21:
        /*0084*/ 	.byte	0x04, 0x1e
        /*0086*/ 	.short	(.L_23 - .L_22)
.L_22:
        /*0088*/ 	.word	0x00000000


	//----- nvinfo : EIATTR_CBANK_PARAM_SIZE
	.align		4
.L_23:
        /*008c*/ 	.byte	0x03, 0x19
        /*008e*/ 	.short	0x0030


	//----- nvinfo : EIATTR_PARAM_CBANK
	.align		4
        /*0090*/ 	.byte	0x04, 0x0a
        /*0092*/ 	.short	(.L_25 - .L_24)
	.align		4
.L_24:
        /*0094*/ 	.word	index@(.nv.constant0._Z15matrix_multiplyPfS_PiS0_S_S0_)
        /*0098*/ 	.short	0x0380
        /*009a*/ 	.short	0x0030


	//----- nvinfo : EIATTR_SW_WAR
	.align		4
.L_25:
        /*009c*/ 	.byte	0x04, 0x36
        /*009e*/ 	.short	(.L_27 - .L_26)
.L_26:
        /*00a0*/ 	.word	0x00000008
.L_27:


//--------------------- .nv.callgraph             --------------------------
	.section	.nv.callgraph,"",@"SHT_CUDA_CALLGRAPH"
	.align	4
	.sectionentsize	8
	.align		4
        /*0000*/ 	.word	0x00000000
	.align		4
        /*0004*/ 	.word	0xffffffff
	.align		4
        /*0008*/ 	.word	0x00000000
	.align		4
        /*000c*/ 	.word	0xfffffffe
	.align		4
        /*0010*/ 	.word	0x00000000
	.align		4
        /*0014*/ 	.word	0xfffffffd
	.align		4
        /*0018*/ 	.word	0x00000000
	.align		4
        /*001c*/ 	.word	0xfffffffc


//--------------------- .text._Z15matrix_multiplyPfS_PiS0_S_S0_ --------------------------
	.section	.text._Z15matrix_multiplyPfS_PiS0_S_S0_,"ax",@progbits
	.align	128
        .global         _Z15matrix_multiplyPfS_PiS0_S_S0_
        .type           _Z15matrix_multiplyPfS_PiS0_S_S0_,@function
        .size           _Z15matrix_multiplyPfS_PiS0_S_S0_,(.L_x_9 - _Z15matrix_multiplyPfS_PiS0_S_S0_)
        .other          _Z15matrix_multiplyPfS_PiS0_S_S0_,@"STO_CUDA_ENTRY STV_DEFAULT"
_Z15matrix_multiplyPfS_PiS0_S_S0_:
.text._Z15matrix_multiplyPfS_PiS0_S_S0_:
[----:B------:R-:W-:Y:S08]  /*0000*/  LDC R1, c[0x0][0x37c] ;  /* 0x0000df00ff017b82 */ /* 0x000ff00000000800 */
[----:B------:R-:W0:Y:S01]  /*0010*/  LDC.64 R2, c[0x0][0x390] ;  /* 0x0000e400ff027b82 */ /* 0x000e220000000a00 */
[----:B------:R-:W0:Y:S02]  /*0020*/  LDCU.64 UR6, c[0x0][0x358] ;  /* 0x00006b00ff0677ac */ /* 0x000e240008000a00 */
[----:B0-----:R-:W2:Y:S05]  /*0030*/  LDG.E R5, desc[UR6][R2.64] ;  /* 0x0000000602057981 */ /* 0x001eaa000c1e1900 */
[----:B------:R-:W0:Y:S01]  /*0040*/  S2UR UR4, SR_CTAID.X ;  /* 0x00000000000479c3 */ /* 0x000e220000002500 */
[----:B------:R-:W0:Y:S07]  /*0050*/  S2R R0, SR_TID.X ;  /* 0x0000000000007919 */ /* 0x000e2e0000002100 */
[----:B------:R-:W0:Y:S02]  /*0060*/  LDC R11, c[0x0][0x360] ;  /* 0x0000d800ff0b7b82 */ /* 0x000e240000000800 */
[----:B0-----:R-:W-:-:S05]  /*0070*/  IMAD R0, R11, UR4, R0 ;  /* 0x000000040b007c24 */ /* 0x001fca000f8e0200 */
[----:B--2---:R-:W-:-:S13]  /*0080*/  ISETP.GE.AND P0, PT, R0, R5, PT ;  /* 0x000000050000720c */ /* 0x004fda0003f06270 */
[----:B------:R-:W-:Y:S05]  /*0090*/  @P0 EXIT ;  /* 0x000000000000094d */ /* 0x000fea0003800000 */
[----:B------:R-:W0:Y:S02]  /*00a0*/  LDC.64 R2, c[0x0][0x398] ;  /* 0x0000e600ff027b82 */ /* 0x000e240000000a00 */
[----:B0-----:R0:W5:Y:S01]  /*00b0*/  LDG.E R4, desc[UR6][R2.64+0x4] ;  /* 0x0000040602047981 */ /* 0x001162000c1e1900 */
[----:B------:R-:W1:Y:S02]  /*00c0*/  LDCU UR4, c[0x0][0x370] ;  /* 0x00006e00ff0477ac */ /* 0x000e640008000800 */
[----:B01----:R-:W-:-:S07]  /*00d0*/  IMAD R11, R11, UR4, RZ ;  /* 0x000000040b0b7c24 */ /* 0x003fce000f8e02ff */
.L_x_7:
[----:B-----5:R-:W-:Y:S01]  /*00e0*/  ISETP.GE.AND P0, PT, R4, 0x1, PT ;  /* 0x000000010400780c */ /* 0x020fe20003f06270 */
[----:B------:R-:W-:-:S12]  /*00f0*/  BSSY.RECONVERGENT B0, `(.L_x_0) ;  /* 0x0000027000007945 */ /* 0x000fd80003800200 */
[----:B0-----:R-:W-:Y:S05]  /*0100*/  @!P0 BRA `(.L_x_1) ;  /* 0x0000000000948947 */ /* 0x001fea0003800000 */
[----:B------:R-:W0:Y:S02]  /*0110*/  LDC.64 R2, c[0x0][0x390] ;  /* 0x0000e400ff027b82 */ /* 0x000e240000000a00 */
[----:B0-----:R0:W5:Y:S01]  /*0120*/  LDG.E R19, desc[UR6][R2.64+0x4] ;  /* 0x0000040602137981 */ /* 0x001162000c1e1900 */
[----:B------:R-:W-:Y:S01]  /*0130*/  HFMA2 R21, -RZ, RZ, 0, 0 ;  /* 0x00000000ff157431 */ /* 0x000fe200000001ff */
[----:B------:R-:W-:Y:S06]  /*0140*/  BSSY.RECONVERGENT B1, `(.L_x_2) ;  /* 0x000001f000017945 */ /* 0x000fec0003800200 */
.L_x_6:
[----:B-----5:R-:W-:Y:S01]  /*0150*/  ISETP.GE.AND P0, PT, R19, 0x1, PT ;  /* 0x000000011300780c */ /* 0x020fe20003f06270 */
[----:B------:R-:W-:-:S12]  /*0160*/  BSSY.RECONVERGENT B2, `(.L_x_3) ;  /* 0x0000019000027945 */ /* 0x000fd80003800200 */
[----:B-1----:R-:W-:Y:S05]  /*0170*/  @!P0 BRA `(.L_x_4) ;  /* 0x00000000005c8947 */ /* 0x002fea0003800000 */
[----:B0-----:R-:W0:Y:S01]  /*0180*/  LDC.64 R2, c[0x0][0x398] ;  /* 0x0000e600ff027b82 */ /* 0x001e220000000a00 */
[----:B------:R-:W-:Y:S01]  /*0190*/  HFMA2 R23, -RZ, RZ, 0, 0 ;  /* 0x00000000ff177431 */ /* 0x000fe200000001ff */
[----:B------:R-:W-:-:S06]  /*01a0*/  UMOV UR4, URZ ;  /* 0x000000ff00047c82 */ /* 0x000fcc0008000000 */
[----:B------:R-:W1:Y:S08]  /*01b0*/  LDC.64 R24, c[0x0][0x390] ;  /* 0x0000e400ff187b82 */ /* 0x000e700000000a00 */
[----:B------:R-:W2:Y:S08]  /*01c0*/  LDC.64 R4, c[0x0][0x3a0] ;  /* 0x0000e800ff047b82 */ /* 0x000eb00000000a00 */
[----:B------:R-:W3:Y:S08]  /*01d0*/  LDC.64 R6, c[0x0][0x380] ;  /* 0x0000e000ff067b82 */ /* 0x000ef00000000a00 */
[----:B------:R-:W4:Y:S02]  /*01e0*/  LDC.64 R8, c[0x0][0x388] ;  /* 0x0000e200ff087b82 */ /* 0x000f240000000a00 */
.L_x_5:
[----:B0-----:R-:W5:Y:S01]  /*01f0*/  LDG.E R10, desc[UR6][R2.64+0x4] ;  /* 0x00000406020a7981 */ /* 0x001f62000c1e1900 */
[----:B------:R-:W-:-:S04]  /*0200*/  IMAD R13, R19, R0, UR4 ;  /* 0x00000004130d7e24 */ /* 0x000fc8000f8e0200 */
[----:B---3--:R-:W-:-:S06]  /*0210*/  IMAD.WIDE R12, R13, 0x4, R6 ;  /* 0x000000040d0c7825 */ /* 0x008fcc00078e0206 */
[----:B------:R-:W3:Y:S01]  /*0220*/  LDG.E R12, desc[UR6][R12.64] ;  /* 0x000000060c0c7981 */ /* 0x000ee2000c1e1900 */
[----:B-----5:R-:W-:-:S04]  /*0230*/  IMAD R15, R10, UR4, R21 ;  /* 0x000000040a0f7c24 */ /* 0x020fc8000f8e0215 */
[----:B----4-:R-:W-:-:S06]  /*0240*/  IMAD.WIDE R14, R15, 0x4, R8 ;  /* 0x000000040f0e7825 */ /* 0x010fcc00078e0208 */
[----:B------:R-:W3:Y:S01]  /*0250*/  LDG.E R14, desc[UR6][R14.64] ;  /* 0x000000060e0e7981 */ /* 0x000ee2000c1e1900 */
[----:B------:R-:W-:-:S04]  /*0260*/  IMAD R17, R10, R0, R21 ;  /* 0x000000000a117224 */ /* 0x000fc800078e0215 */
[----:B--2---:R-:W-:-:S04]  /*0270*/  IMAD.WIDE R16, R17, 0x4, R4 ;  /* 0x0000000411107825 */ /* 0x004fc800078e0204 */
[----:B---3--:R-:W-:-:S05]  /*0280*/  FFMA R23, R12, R14, R23 ;  /* 0x0000000e0c177223 */ /* 0x008fca0000000017 */
[----:B------:R0:W-:Y:S04]  /*0290*/  STG.E desc[UR6][R16.64], R23 ;  /* 0x0000001710007986 */ /* 0x0001e8000c101906 */
[----:B-1----:R-:W2:Y:S01]  /*02a0*/  LDG.E R19, desc[UR6][R24.64+0x4] ;  /* 0x0000040618137981 */ /* 0x002ea2000c1e1900 */
[----:B------:R-:W-:-:S06]  /*02b0*/  UIADD3 UR4, UPT, UPT, UR4, 0x1, URZ ;  /* 0x0000000104047890 */ /* 0x000fcc000fffe0ff */
[----:B--2---:R-:W-:-:S13]  /*02c0*/  ISETP.LE.AND P0, PT, R19, UR4, PT ;  /* 0x0000000413007c0c */ /* 0x004fda000bf03270 */
[----:B0-----:R-:W-:Y:S05]  /*02d0*/  @!P0 BRA `(.L_x_5) ;  /* 0xfffffffc00c48947 */ /* 0x001fea000383ffff */
[----:B------:R1:W5:Y:S02]  /*02e0*/  LDG.E R4, desc[UR6][R2.64+0x4] ;  /* 0x0000040602047981 */ /* 0x000364000c1e1900 */
.L_x_4:
[----:B------:R-:W-:Y:S05]  /*02f0*/  BSYNC.RECONVERGENT B2 ;  /* 0x0000000000027941 */ /* 0x000fea0003800200 */
.L_x_3:
[----:B------:R-:W-:-:S04]  /*0300*/  IADD3 R21, PT, PT, R21, 0x1, RZ ;  /* 0x0000000115157810 */ /* 0x000fc80007ffe0ff */
[----:B-----5:R-:W-:-:S13]  /*0310*/  ISETP.GE.AND P0, PT, R21, R4, PT ;  /* 0x000000041500720c */ /* 0x020fda0003f06270 */
[----:B------:R-:W-:Y:S05]  /*0320*/  @!P0 BRA `(.L_x_6) ;  /* 0xfffffffc00888947 */ /* 0x000fea000383ffff */
[----:B------:R-:W-:Y:S05]  /*0330*/  BSYNC.RECONVERGENT B1 ;  /* 0x0000000000017941 */ /* 0x000fea0003800200 */
.L_x_2:
[----:B01----:R-:W0:Y:S02]  /*0340*/  LDC.64 R2, c[0x0][0x390] ;  /* 0x0000e400ff027b82 */ /* 0x003e240000000a00 */
[----:B0-----:R0:W5:Y:S02]  /*0350*/  LDG.E R5, desc[UR6][R2.64] ;  /* 0x0000000602057981 */ /* 0x001164000c1e1900 */
.L_x_1:
[----:B------:R-:W-:Y:S05]  /*0360*/  BSYNC.RECONVERGENT B0 ;  /* 0x0000000000007941 */ /* 0x000fea0003800200 */
.L_x_0:
[----:B------:R-:W-:-:S04]  /*0370*/  IADD3 R0, PT, PT, R11, R0, RZ ;  /* 0x000000000b007210 */ /* 0x000fc80007ffe0ff */
[----:B-----5:R-:W-:-:S13]  /*0380*/  ISETP.GE.AND P0, PT, R0, R5, PT ;  /* 0x000000050000720c */ /* 0x020fda0003f06270 */
[----:B------:R-:W-:Y:S05]  /*0390*/  @!P0 BRA `(.L_x_7) ;  /* 0xfffffffc00508947 */ /* 0x000fea000383ffff */
[----:B------:R-:W-:Y:S05]  /*03a0*/  EXIT ;  /* 0x000000000000794d */ /* 0x000fea0003800000 */
.L_x_8:
[----:B------:R-:W-:-:S00]  /*03b0*/  BRA `(.L_x_8) ;  /* 0xfffffffc00fc7947 */ /* 0x000fc0000383ffff */
[----:B------:R-:W-:-:S00]  /*03c0*/  NOP ;  /* 0x0000000000007918 */ /* 0x000fc00000000000 */
        /* <DEDUP_REMOVED lines=11> */
.L_x_9:


//--------------------- .nv.shared.reserved.0     --------------------------
	.section	.nv.shared.reserved.0,"aw",@nobits
	.weak		__nv_reservedSMEM_offset_0_alias
	.size		__nv_reservedSMEM_offset_0_alias, 0, 64
	.other		__nv_reservedSMEM_offset_0_alias,@"STO_CUDA_RESERVED_SHARED STV_DEFAULT"
__nv_reservedSMEM_offset_0_alias:
	.zero		0
	.zero		64


//--------------------- .nv.constant0._Z15matrix_multiplyPfS_PiS0_S_S0_ --------------------------
	.section	.nv.constant0._Z15matrix_multiplyPfS_PiS0_S_S0_,"a",@progbits
	.sectionflags	@""
	.align	4
.nv.constant0._Z15matrix_multiplyPfS_PiS0_S_S0_:
	.zero		944


//--------------------- SYMBOLS --------------------------

	.type		.nv.reservedSmem.offset0,@object
	.size		.nv.reservedSmem.offset0,0x4
